//
// Generated by NVIDIA NVVM Compiler
//
// Compiler Build ID: CL-36424714
// Cuda compilation tools, release 13.0, V13.0.88
// Based on NVVM 20.0.0
//

.version 9.0
.target sm_100
.address_size 64

	// .globl	_Z18bezierVolumeKernelPf
.extern .shared .align 16 .b8 partialSum[];

.visible .entry _Z18bezierVolumeKernelPf(
	.param .u64 .ptr .align 1 _Z18bezierVolumeKernelPf_param_0
)
{
	.reg .pred 	%p<21>;
	.reg .b32 	%r<18>;
	.reg .b32 	%f<56>;
	.reg .b64 	%rd<3>;
	.reg .b64 	%fd<124>;

	ld.param.u64 	%rd1, [_Z18bezierVolumeKernelPf_param_0];
	mov.u32 	%r1, %tid.x;
	mov.u32 	%r9, %ctaid.x;
	mov.u32 	%r17, %ntid.x;
	mad.lo.s32 	%r3, %r9, %r17, %r1;
	setp.gt.u32 	%p1, %r3, 24009999;
	shl.b32 	%r10, %r1, 2;
	mov.u32 	%r11, partialSum;
	add.s32 	%r4, %r11, %r10;
	@%p1 bra 	$L__BB0_12;
	mul.hi.u32 	%r12, %r3, 1795121025;
	shr.u32 	%r6, %r12, 11;
	mul.lo.s32 	%r13, %r6, 4900;
	sub.s32 	%r5, %r3, %r13;
	setp.lt.u32 	%p2, %r3, 4900;
	setp.eq.s32 	%p3, %r5, 0;
	and.pred  	%p4, %p2, %p3;
	@%p4 bra 	$L__BB0_4;
	setp.lt.u32 	%p5, %r3, 4900;
	setp.eq.s32 	%p6, %r5, 4899;
	and.pred  	%p7, %p5, %p6;
	@%p7 bra 	$L__BB0_4;
	setp.ne.s32 	%p8, %r5, 4899;
	setp.ne.s32 	%p9, %r5, 0;
	add.s32 	%r14, %r3, -24005100;
	setp.gt.u32 	%p10, %r14, 4899;
	and.pred  	%p11, %p9, %p8;
	or.pred  	%p12, %p10, %p11;
	@%p12 bra 	$L__BB0_5;
$L__BB0_4:
	cvt.rn.f32.u32 	%f34, %r5;
	div.rn.f32 	%f35, %f34, 0f45991800;
	cvt.rn.f32.u32 	%f36, %r6;
	div.rn.f32 	%f37, %f36, 0f45991800;
	cvt.f64.f32 	%fd83, %f35;
	mov.f64 	%fd84, 0d3FF0000000000000;
	sub.f64 	%fd85, %fd84, %fd83;
	mul.f64 	%fd86, %fd85, %fd85;
	mul.f64 	%fd87, %fd85, %fd86;
	cvt.rn.f32.f64 	%f38, %fd87;
	mul.f64 	%fd88, %fd83, 0d4008000000000000;
	mul.f64 	%fd89, %fd88, %fd85;
	mul.f64 	%fd90, %fd85, %fd89;
	cvt.rn.f32.f64 	%f39, %fd90;
	mul.f64 	%fd91, %fd88, %fd83;
	mul.f64 	%fd92, %fd85, %fd91;
	cvt.rn.f32.f64 	%f40, %fd92;
	mul.f32 	%f41, %f35, %f35;
	mul.f32 	%f42, %f35, %f41;
	cvt.f64.f32 	%fd93, %f37;
	sub.f64 	%fd94, %fd84, %fd93;
	mul.f64 	%fd95, %fd94, %fd94;
	mul.f64 	%fd96, %fd94, %fd95;
	cvt.rn.f32.f64 	%f43, %fd96;
	mul.f64 	%fd97, %fd93, 0d4008000000000000;
	mul.f64 	%fd98, %fd97, %fd94;
	mul.f64 	%fd99, %fd94, %fd98;
	cvt.rn.f32.f64 	%f44, %fd99;
	mul.f64 	%fd100, %fd97, %fd93;
	mul.f64 	%fd101, %fd94, %fd100;
	cvt.rn.f32.f64 	%f45, %fd101;
	mul.f32 	%f46, %f37, %f37;
	mul.f32 	%f47, %f37, %f46;
	cvt.f64.f32 	%fd102, %f38;
	cvt.f64.f32 	%fd103, %f43;
	cvt.f64.f32 	%fd104, %f44;
	fma.rn.f64 	%fd105, %fd103, 0d0000000000000000, %fd104;
	cvt.f64.f32 	%fd106, %f45;
	fma.rn.f64 	%fd107, %fd106, 0d0000000000000000, %fd105;
	cvt.f64.f32 	%fd108, %f47;
	fma.rn.f64 	%fd109, %fd108, 0d4008000000000000, %fd107;
	cvt.f64.f32 	%fd110, %f39;
	fma.rn.f64 	%fd111, %fd104, 0d4018000000000000, %fd103;
	add.f64 	%fd112, %fd111, %fd106;
	fma.rn.f64 	%fd113, %fd108, 0d4000000000000000, %fd112;
	mul.f64 	%fd114, %fd113, %fd110;
	fma.rn.f64 	%fd115, %fd109, %fd102, %fd114;
	cvt.f64.f32 	%fd116, %f40;
	fma.rn.f64 	%fd117, %fd109, %fd116, %fd115;
	cvt.f64.f32 	%fd118, %f42;
	mul.f64 	%fd119, %fd104, 0d0000000000000000;
	fma.rn.f64 	%fd120, %fd103, 0d0000000000000000, %fd119;
	fma.rn.f64 	%fd121, %fd106, 0d4010000000000000, %fd120;
	fma.rn.f64 	%fd122, %fd108, 0d4008000000000000, %fd121;
	fma.rn.f64 	%fd123, %fd122, %fd118, %fd117;
	cvt.rn.f32.f64 	%f48, %fd123;
	mul.f32 	%f55, %f48, 0f3E800000;
	bra.uni 	$L__BB0_11;
$L__BB0_5:
	setp.eq.s32 	%p13, %r6, 0;
	@%p13 bra 	$L__BB0_9;
	setp.eq.s32 	%p14, %r6, 4899;
	@%p14 bra 	$L__BB0_9;
	setp.eq.s32 	%p15, %r5, 4899;
	@%p15 bra 	$L__BB0_9;
	setp.ne.s32 	%p16, %r5, 0;
	@%p16 bra 	$L__BB0_10;
$L__BB0_9:
	cvt.rn.f32.u32 	%f5, %r5;
	div.rn.f32 	%f6, %f5, 0f45991800;
	cvt.rn.f32.u32 	%f7, %r6;
	div.rn.f32 	%f8, %f7, 0f45991800;
	cvt.f64.f32 	%fd1, %f6;
	mov.f64 	%fd2, 0d3FF0000000000000;
	sub.f64 	%fd3, %fd2, %fd1;
	mul.f64 	%fd4, %fd3, %fd3;
	mul.f64 	%fd5, %fd3, %fd4;
	cvt.rn.f32.f64 	%f9, %fd5;
	mul.f64 	%fd6, %fd1, 0d4008000000000000;
	mul.f64 	%fd7, %fd6, %fd3;
	mul.f64 	%fd8, %fd3, %fd7;
	cvt.rn.f32.f64 	%f10, %fd8;
	mul.f64 	%fd9, %fd6, %fd1;
	mul.f64 	%fd10, %fd3, %fd9;
	cvt.rn.f32.f64 	%f11, %fd10;
	mul.f32 	%f12, %f6, %f6;
	mul.f32 	%f13, %f6, %f12;
	cvt.f64.f32 	%fd11, %f8;
	sub.f64 	%fd12, %fd2, %fd11;
	mul.f64 	%fd13, %fd12, %fd12;
	mul.f64 	%fd14, %fd12, %fd13;
	cvt.rn.f32.f64 	%f14, %fd14;
	mul.f64 	%fd15, %fd11, 0d4008000000000000;
	mul.f64 	%fd16, %fd15, %fd12;
	mul.f64 	%fd17, %fd12, %fd16;
	cvt.rn.f32.f64 	%f15, %fd17;
	mul.f64 	%fd18, %fd15, %fd11;
	mul.f64 	%fd19, %fd12, %fd18;
	cvt.rn.f32.f64 	%f16, %fd19;
	mul.f32 	%f17, %f8, %f8;
	mul.f32 	%f18, %f8, %f17;
	cvt.f64.f32 	%fd20, %f9;
	cvt.f64.f32 	%fd21, %f14;
	cvt.f64.f32 	%fd22, %f15;
	fma.rn.f64 	%fd23, %fd21, 0d0000000000000000, %fd22;
	cvt.f64.f32 	%fd24, %f16;
	fma.rn.f64 	%fd25, %fd24, 0d0000000000000000, %fd23;
	cvt.f64.f32 	%fd26, %f18;
	fma.rn.f64 	%fd27, %fd26, 0d4008000000000000, %fd25;
	cvt.f64.f32 	%fd28, %f10;
	fma.rn.f64 	%fd29, %fd22, 0d4018000000000000, %fd21;
	add.f64 	%fd30, %fd29, %fd24;
	fma.rn.f64 	%fd31, %fd26, 0d4000000000000000, %fd30;
	mul.f64 	%fd32, %fd31, %fd28;
	fma.rn.f64 	%fd33, %fd27, %fd20, %fd32;
	cvt.f64.f32 	%fd34, %f11;
	fma.rn.f64 	%fd35, %fd27, %fd34, %fd33;
	cvt.f64.f32 	%fd36, %f13;
	mul.f64 	%fd37, %fd22, 0d0000000000000000;
	fma.rn.f64 	%fd38, %fd21, 0d0000000000000000, %fd37;
	fma.rn.f64 	%fd39, %fd24, 0d4010000000000000, %fd38;
	fma.rn.f64 	%fd40, %fd26, 0d4008000000000000, %fd39;
	fma.rn.f64 	%fd41, %fd40, %fd36, %fd35;
	cvt.rn.f32.f64 	%f19, %fd41;
	mul.f32 	%f55, %f19, 0f3F000000;
	bra.uni 	$L__BB0_11;
$L__BB0_10:
	cvt.rn.f32.u32 	%f20, %r5;
	div.rn.f32 	%f21, %f20, 0f45991800;
	cvt.rn.f32.u32 	%f22, %r6;
	div.rn.f32 	%f23, %f22, 0f45991800;
	cvt.f64.f32 	%fd42, %f21;
	mov.f64 	%fd43, 0d3FF0000000000000;
	sub.f64 	%fd44, %fd43, %fd42;
	mul.f64 	%fd45, %fd44, %fd44;
	mul.f64 	%fd46, %fd44, %fd45;
	cvt.rn.f32.f64 	%f24, %fd46;
	mul.f64 	%fd47, %fd42, 0d4008000000000000;
	mul.f64 	%fd48, %fd47, %fd44;
	mul.f64 	%fd49, %fd44, %fd48;
	cvt.rn.f32.f64 	%f25, %fd49;
	mul.f64 	%fd50, %fd47, %fd42;
	mul.f64 	%fd51, %fd44, %fd50;
	cvt.rn.f32.f64 	%f26, %fd51;
	mul.f32 	%f27, %f21, %f21;
	mul.f32 	%f28, %f21, %f27;
	cvt.f64.f32 	%fd52, %f23;
	sub.f64 	%fd53, %fd43, %fd52;
	mul.f64 	%fd54, %fd53, %fd53;
	mul.f64 	%fd55, %fd53, %fd54;
	cvt.rn.f32.f64 	%f29, %fd55;
	mul.f64 	%fd56, %fd52, 0d4008000000000000;
	mul.f64 	%fd57, %fd56, %fd53;
	mul.f64 	%fd58, %fd53, %fd57;
	cvt.rn.f32.f64 	%f30, %fd58;
	mul.f64 	%fd59, %fd56, %fd52;
	mul.f64 	%fd60, %fd53, %fd59;
	cvt.rn.f32.f64 	%f31, %fd60;
	mul.f32 	%f32, %f23, %f23;
	mul.f32 	%f33, %f23, %f32;
	cvt.f64.f32 	%fd61, %f24;
	cvt.f64.f32 	%fd62, %f29;
	cvt.f64.f32 	%fd63, %f30;
	fma.rn.f64 	%fd64, %fd62, 0d0000000000000000, %fd63;
	cvt.f64.f32 	%fd65, %f31;
	fma.rn.f64 	%fd66, %fd65, 0d0000000000000000, %fd64;
	cvt.f64.f32 	%fd67, %f33;
	fma.rn.f64 	%fd68, %fd67, 0d4008000000000000, %fd66;
	cvt.f64.f32 	%fd69, %f25;
	fma.rn.f64 	%fd70, %fd63, 0d4018000000000000, %fd62;
	add.f64 	%fd71, %fd70, %fd65;
	fma.rn.f64 	%fd72, %fd67, 0d4000000000000000, %fd71;
	mul.f64 	%fd73, %fd72, %fd69;
	fma.rn.f64 	%fd74, %fd68, %fd61, %fd73;
	cvt.f64.f32 	%fd75, %f26;
	fma.rn.f64 	%fd76, %fd68, %fd75, %fd74;
	cvt.f64.f32 	%fd77, %f28;
	mul.f64 	%fd78, %fd63, 0d0000000000000000;
	fma.rn.f64 	%fd79, %fd62, 0d0000000000000000, %fd78;
	fma.rn.f64 	%fd80, %fd65, 0d4010000000000000, %fd79;
	fma.rn.f64 	%fd81, %fd67, 0d4008000000000000, %fd80;
	fma.rn.f64 	%fd82, %fd81, %fd77, %fd76;
	cvt.rn.f32.f64 	%f55, %fd82;
$L__BB0_11:
	mul.f32 	%f49, %f55, 0f34C9532D;
	st.shared.f32 	[%r4], %f49;
	bar.sync 	0;
$L__BB0_12:
	setp.lt.u32 	%p17, %r17, 2;
	@%p17 bra 	$L__BB0_16;
$L__BB0_13:
	shr.u32 	%r8, %r17, 1;
	setp.ge.u32 	%p18, %r1, %r8;
	@%p18 bra 	$L__BB0_15;
	shl.b32 	%r15, %r8, 2;
	add.s32 	%r16, %r4, %r15;
	ld.shared.f32 	%f50, [%r16];
	ld.shared.f32 	%f51, [%r4];
	add.f32 	%f52, %f50, %f51;
	st.shared.f32 	[%r4], %f52;
$L__BB0_15:
	bar.sync 	0;
	setp.gt.u32 	%p19, %r17, 3;
	mov.u32 	%r17, %r8;
	@%p19 bra 	$L__BB0_13;
$L__BB0_16:
	setp.ne.s32 	%p20, %r1, 0;
	@%p20 bra 	$L__BB0_18;
	ld.shared.f32 	%f53, [partialSum];
	cvta.to.global.u64 	%rd2, %rd1;
	atom.global.add.f32 	%f54, [%rd2], %f53;
$L__BB0_18:
	ret;

}


// ===== COMPILED SASS (sm_100) =====

	.target	sm_100

	.elftype	@"ET_EXEC"


//--------------------- .note.nv.tkinfo           --------------------------
	.section	.note.nv.tkinfo,"",@"SHT_NOTE"
	.sectionflags	@"SHF_NOTE_NV_TKINFO"
	.tkinfo
        /*0018*/ 	.word	0x00000002
        /*0030*/ 	.string	""
        /*0030*/ 	.string	"ptxas"
        /*0030*/ 	.string	"Cuda compilation tools, release 13.0, V13.0.88"
        /*0030*/ 	.string	"Build cuda_13.0.r13.0/compiler.36424714_0"
        /*0030*/ 	.string	"-arch sm_100 -m 64 "



//--------------------- .note.nv.cuinfo           --------------------------
	.section	.note.nv.cuinfo,"",@"SHT_NOTE"
	.sectionflags	@"SHF_NOTE_NV_CUINFO"
        /*0018*/ 	.short	0x0002
        /*001a*/ 	.short	0x0064
        /*001c*/ 	.short	0x0082
	.zero		2


//--------------------- .nv.info                  --------------------------
	.section	.nv.info,"",@"SHT_CUDA_INFO"
	.align	4


	//----- nvinfo : EIATTR_REGCOUNT
	.align		4
        /*0000*/ 	.byte	0x04, 0x2f
        /*0002*/ 	.short	(.L_1 - .L_0)
	.align		4
.L_0:
        /*0004*/ 	.word	index@(_Z18bezierVolumeKernelPf)
        /*0008*/ 	.word	0x00000020


	//----- nvinfo : EIATTR_FRAME_SIZE
	.align		4
.L_1:
        /*000c*/ 	.byte	0x04, 0x11
        /*000e*/ 	.short	(.L_3 - .L_2)
	.align		4
.L_2:
        /*0010*/ 	.word	index@($__internal_0_$__cuda_sm3x_div_rn_noftz_f32_slowpath)
        /*0014*/ 	.word	0x00000000


	//----- nvinfo : EIATTR_FRAME_SIZE
	.align		4
.L_3:
        /*0018*/ 	.byte	0x04, 0x11
        /*001a*/ 	.short	(.L_5 - .L_4)
	.align		4
.L_4:
        /*001c*/ 	.word	index@(_Z18bezierVolumeKernelPf)
        /*0020*/ 	.word	0x00000000


	//----- nvinfo : EIATTR_MIN_STACK_SIZE
	.align		4
.L_5:
        /*0024*/ 	.byte	0x04, 0x12
        /*0026*/ 	.short	(.L_7 - .L_6)
	.align		4
.L_6:
        /*0028*/ 	.word	index@(_Z18bezierVolumeKernelPf)
        /*002c*/ 	.word	0x00000000
.L_7:


//--------------------- .nv.compat                --------------------------
	.section	.nv.compat,"",@"SHT_CUDA_COMPAT_INFO"
	.align	4
        /*0000*/ 	.byte	0x02, 0x09, 0x00, 0x00, 0x02, 0x02, 0x01, 0x00, 0x02, 0x05, 0x05, 0x00, 0x03, 0x07, 0x01, 0x01
        /*0010*/ 	.byte	0x02, 0x03, 0x00, 0x00, 0x02, 0x06, 0x01, 0x00, 0x04, 0x0b, 0x08, 0x00, 0x01, 0x00, 0x00, 0x00
        /*0020*/ 	.byte	0x00, 0x00, 0x00, 0x00


//--------------------- .nv.info._Z18bezierVolumeKernelPf --------------------------
	.section	.nv.info._Z18bezierVolumeKernelPf,"",@"SHT_CUDA_INFO"
	.sectionflags	@""
	.align	4


	//----- nvinfo : EIATTR_CUDA_API_VERSION
	.align		4
        /*0000*/ 	.byte	0x04, 0x37
        /*0002*/ 	.short	(.L_9 - .L_8)
.L_8:
        /*0004*/ 	.word	0x00000082


	//----- nvinfo : EIATTR_KPARAM_INFO
	.align		4
.L_9:
        /*0008*/ 	.byte	0x04, 0x17
        /*000a*/ 	.short	(.L_11 - .L_10)
.L_10:
        /*000c*/ 	.word	0x00000000
        /*0010*/ 	.short	0x0000
        /*0012*/ 	.short	0x0000
        /*0014*/ 	.byte	0x00, 0xf5, 0x21, 0x00


	//----- nvinfo : EIATTR_SPARSE_MMA_MASK
	.align		4
.L_11:
        /*0018*/ 	.byte	0x03, 0x50
        /*001a*/ 	.short	0x0000


	//----- nvinfo : EIATTR_MAXREG_COUNT
	.align		4
        /*001c*/ 	.byte	0x03, 0x1b
        /*001e*/ 	.short	0x00ff


	//----- nvinfo : EIATTR_NUM_BARRIERS
	.align		4
        /*0020*/ 	.byte	0x02, 0x4c
        /*0022*/ 	.byte	0x01
	.zero		1


	//----- nvinfo : EIATTR_MERCURY_ISA_VERSION
	.align		4
        /*0024*/ 	.byte	0x03, 0x5f
        /*0026*/ 	.short	0x0101


	//----- nvinfo : EIATTR_VRC_CTA_INIT_COUNT
	.align		4
        /*0028*/ 	.byte	0x02, 0x4a
	.zero		1
	.zero		1


	//----- nvinfo : EIATTR_EXIT_INSTR_OFFSETS
	.align		4
        /*002c*/ 	.byte	0x04, 0x1c
        /*002e*/ 	.short	(.L_13 - .L_12)


	//   ....[0]....
.L_12:
        /*0030*/ 	.word	0x00001200


	//   ....[1]....
        /*0034*/ 	.word	0x00001280


	//----- nvinfo : EIATTR_CRS_STACK_SIZE
	.align		4
.L_13:
        /*0038*/ 	.byte	0x04, 0x1e
        /*003a*/ 	.short	(.L_15 - .L_14)
.L_14:
        /*003c*/ 	.word	0x00000000


	//----- nvinfo : EIATTR_CBANK_PARAM_SIZE
	.align		4
.L_15:
        /*0040*/ 	.byte	0x03, 0x19
        /*0042*/ 	.short	0x0008


	//----- nvinfo : EIATTR_PARAM_CBANK
	.align		4
        /*0044*/ 	.byte	0x04, 0x0a
        /*0046*/ 	.short	(.L_17 - .L_16)
	.align		4
.L_16:
        /*0048*/ 	.word	index@(.nv.constant0._Z18bezierVolumeKernelPf)
        /*004c*/ 	.short	0x0380
        /*004e*/ 	.short	0x0008


	//----- nvinfo : EIATTR_SW_WAR
	.align		4
.L_17:
        /*0050*/ 	.byte	0x04, 0x36
        /*0052*/ 	.short	(.L_19 - .L_18)
.L_18:
        /*0054*/ 	.word	0x00000008
.L_19:


//--------------------- .nv.callgraph             --------------------------
	.section	.nv.callgraph,"",@"SHT_CUDA_CALLGRAPH"
	.align	4
	.sectionentsize	8
	.align		4
        /*0000*/ 	.word	0x00000000
	.align		4
        /*0004*/ 	.word	0xffffffff
	.align		4
        /*0008*/ 	.word	0x00000000
	.align		4
        /*000c*/ 	.word	0xfffffffe
	.align		4
        /*0010*/ 	.word	0x00000000
	.align		4
        /*0014*/ 	.word	0xfffffffd
	.align		4
        /*0018*/ 	.word	0x00000000
	.align		4
        /*001c*/ 	.word	0xfffffffc


//--------------------- .text._Z18bezierVolumeKernelPf --------------------------
	.section	.text._Z18bezierVolumeKernelPf,"ax",@progbits
	.align	128
        .global         _Z18bezierVolumeKernelPf
        .type           _Z18bezierVolumeKernelPf,@function
        .size           _Z18bezierVolumeKernelPf,(.L_x_31 - _Z18bezierVolumeKernelPf)
        .other          _Z18bezierVolumeKernelPf,@"STO_CUDA_ENTRY STV_DEFAULT"
_Z18bezierVolumeKernelPf:
.text._Z18bezierVolumeKernelPf:
[----:B------:R-:W-:Y:S01]  /*0000*/  LDC R1, c[0x0][0x37c] ;  /* 0x0000df00ff017b82 */ /* 0x000fe20000000800 */
[----:B------:R-:W0:Y:S07]  /*0010*/  S2R R2, SR_TID.X ;  /* 0x0000000000027919 */ /* 0x000e2e0000002100 */
[----:B------:R-:W0:Y:S08]  /*0020*/  S2UR UR4, SR_CTAID.X ;  /* 0x00000000000479c3 */ /* 0x000e300000002500 */
[----:B------:R-:W0:Y:S08]  /*0030*/  LDC R5, c[0x0][0x360] ;  /* 0x0000d800ff057b82 */ /* 0x000e300000000800 */
[----:B------:R-:W1:Y:S01]  /*0040*/  S2UR UR5, SR_CgaCtaId ;  /* 0x00000000000579c3 */ /* 0x000e620000008800 */
[----:B0-----:R-:W-:Y:S01]  /*0050*/  IMAD R0, R5, UR4, R2 ;  /* 0x0000000405007c24 */ /* 0x001fe2000f8e0202 */
[----:B------:R-:W-:-:S04]  /*0060*/  UMOV UR4, 0x400 ;  /* 0x0000040000047882 */ /* 0x000fc80000000000 */
[----:B------:R-:W-:Y:S01]  /*0070*/  ISETP.GT.U32.AND P0, PT, R0, 0x16e5d0f, PT ;  /* 0x016e5d0f0000780c */ /* 0x000fe20003f04070 */
[----:B-1----:R-:W-:-:S06]  /*0080*/  ULEA UR4, UR5, UR4, 0x18 ;  /* 0x0000000405047291 */ /* 0x002fcc000f8ec0ff */
[----:B------:R-:W-:-:S06]  /*0090*/  LEA R4, R2, UR4, 0x2 ;  /* 0x0000000402047c11 */ /* 0x000fcc000f8e10ff */
[----:B------:R-:W-:Y:S05]  /*00a0*/  @P0 BRA `(.L_x_0) ;  /* 0x0000001000180947 */ /* 0x000fea0003800000 */
[----:B------:R-:W-:-:S04]  /*00b0*/  IMAD.HI.U32 R7, R0, 0x6aff5f81, RZ ;  /* 0x6aff5f8100077827 */ /* 0x000fc800078e00ff */
[----:B------:R-:W-:Y:S01]  /*00c0*/  IMAD.MOV.U32 R6, RZ, RZ, 0x45991800 ;  /* 0x45991800ff067424 */ /* 0x000fe200078e00ff */
[----:B------:R-:W-:-:S05]  /*00d0*/  SHF.R.U32.HI R7, RZ, 0xb, R7 ;  /* 0x0000000bff077819 */ /* 0x000fca0000011607 */
[----:B------:R-:W-:-:S05]  /*00e0*/  IMAD R3, R7, -0x1324, R0 ;  /* 0xffffecdc07037824 */ /* 0x000fca00078e0200 */
[C---:B------:R-:W-:Y:S02]  /*00f0*/  ISETP.NE.AND P1, PT, R3.reuse, RZ, PT ;  /* 0x000000ff0300720c */ /* 0x040fe40003f25270 */
[----:B------:R-:W-:Y:S02]  /*0100*/  ISETP.NE.AND P0, PT, R3, 0x1323, PT ;  /* 0x000013230300780c */ /* 0x000fe40003f05270 */
[C---:B------:R-:W-:Y:S02]  /*0110*/  ISETP.LT.U32.AND P1, PT, R0.reuse, 0x1324, !P1 ;  /* 0x000013240000780c */ /* 0x040fe40004f21070 */
[----:B------:R-:W-:-:S04]  /*0120*/  ISETP.LT.U32.AND P2, PT, R0, 0x1324, !P0 ;  /* 0x000013240000780c */ /* 0x000fc80004741070 */
[----:B------:R-:W-:-:S13]  /*0130*/  PLOP3.LUT P1, PT, P1, P2, PT, 0xf8, 0x8f ;  /* 0x00000000008f781c */ /* 0x000fda0000f25f70 */
[----:B------:R-:W-:Y:S05]  /*0140*/  @P1 BRA `(.L_x_1) ;  /* 0x0000000000141947 */ /* 0x000fea0003800000 */
[----:B------:R-:W-:Y:S01]  /*0150*/  ISETP.NE.AND P1, PT, R3, 0x1323, PT ;  /* 0x000013230300780c */ /* 0x000fe20003f25270 */
[----:B------:R-:W-:-:S03]  /*0160*/  VIADD R0, R0, 0xfe91b614 ;  /* 0xfe91b61400007836 */ /* 0x000fc60000000000 */
[----:B------:R-:W-:-:S04]  /*0170*/  ISETP.NE.AND P1, PT, R3, RZ, P1 ;  /* 0x000000ff0300720c */ /* 0x000fc80000f25270 */
[----:B------:R-:W-:-:S13]  /*0180*/  ISETP.GT.U32.OR P1, PT, R0, 0x1323, P1 ;  /* 0x000013230000780c */ /* 0x000fda0000f24470 */
[----:B------:R-:W-:Y:S05]  /*0190*/  @P1 BRA `(.L_x_2) ;  /* 0x0000000400441947 */ /* 0x000fea0003800000 */
.L_x_1:
[----:B------:R-:W-:Y:S01]  /*01a0*/  I2FP.F32.U32 R0, R3 ;  /* 0x0000000300007245 */ /* 0x000fe20000201000 */
[----:B------:R-:W-:Y:S01]  /*01b0*/  IMAD.MOV.U32 R9, RZ, RZ, 0x395609ee ;  /* 0x395609eeff097424 */ /* 0x000fe200078e00ff */
[----:B------:R-:W-:Y:S02]  /*01c0*/  BSSY.RECONVERGENT B0, `(.L_x_3) ;  /* 0x000000c000007945 */ /* 0x000fe40003800200 */
[----:B------:R-:W0:Y:S01]  /*01d0*/  FCHK P0, R0, 4899 ;  /* 0x4599180000007902 */ /* 0x000e220000000000 */
[----:B------:R-:W-:-:S04]  /*01e0*/  FFMA R8, R9, -R6, 1 ;  /* 0x3f80000009087423 */ /* 0x000fc80000000806 */
[----:B------:R-:W-:-:S04]  /*01f0*/  FFMA R3, R8, R9, 0.00020412329467944800854 ;  /* 0x395609ee08037423 */ /* 0x000fc80000000009 */
[----:B------:R-:W-:-:S04]  /*0200*/  FFMA R20, R0, R3, RZ ;  /* 0x0000000300147223 */ /* 0x000fc800000000ff */
[----:B------:R-:W-:-:S04]  /*0210*/  FFMA R8, R20, -4899, R0 ;  /* 0xc599180014087823 */ /* 0x000fc80000000000 */
[----:B------:R-:W-:Y:S01]  /*0220*/  FFMA R20, R3, R8, R20 ;  /* 0x0000000803147223 */ /* 0x000fe20000000014 */
[----:B0-----:R-:W-:Y:S06]  /*0230*/  @!P0 BRA `(.L_x_4) ;  /* 0x0000000000108947 */ /* 0x001fec0003800000 */
[----:B------:R-:W-:Y:S02]  /*0240*/  MOV R3, R0 ;  /* 0x0000000000037202 */ /* 0x000fe40000000f00 */
[----:B------:R-:W-:-:S07]  /*0250*/  MOV R8, 0x270 ;  /* 0x0000027000087802 */ /* 0x000fce0000000f00 */
[----:B------:R-:W-:Y:S05]  /*0260*/  CALL.REL.NOINC `($__internal_0_$__cuda_sm3x_div_rn_noftz_f32_slowpath) ;  /* 0x0000001000087944 */ /* 0x000fea0003c00000 */
[----:B------:R-:W-:-:S07]  /*0270*/  IMAD.MOV.U32 R20, RZ, RZ, R21 ;  /* 0x000000ffff147224 */ /* 0x000fce00078e0015 */
.L_x_4:
[----:B------:R-:W-:Y:S05]  /*0280*/  BSYNC.RECONVERGENT B0 ;  /* 0x0000000000007941 */ /* 0x000fea0003800200 */
.L_x_3:
        /* <DEDUP_REMOVED lines=10> */
[----:B------:R-:W-:-:S07]  /*0330*/  MOV R8, 0x350 ;  /* 0x0000035000087802 */ /* 0x000fce0000000f00 */
[----:B------:R-:W-:Y:S05]  /*0340*/  CALL.REL.NOINC `($__internal_0_$__cuda_sm3x_div_rn_noftz_f32_slowpath) ;  /* 0x0000000c00d07944 */ /* 0x000fea0003c00000 */
.L_x_6:
[----:B------:R-:W-:Y:S05]  /*0350*/  BSYNC.RECONVERGENT B0 ;  /* 0x0000000000007941 */ /* 0x000fea0003800200 */
.L_x_5:
[----:B------:R-:W0:Y:S08]  /*0360*/  F2F.F64.F32 R14, R20 ;  /* 0x00000014000e7310 */ /* 0x000e300000201800 */
[----:B------:R-:W1:Y:S01]  /*0370*/  F2F.F64.F32 R6, R21 ;  /* 0x0000001500067310 */ /* 0x000e620000201800 */
[C---:B0-----:R-:W-:Y:S02]  /*0380*/  DADD R12, -R14.reuse, 1 ;  /* 0x3ff000000e0c7429 */ /* 0x041fe40000000100 */
[----:B------:R-:W-:-:S06]  /*0390*/  DMUL R10, R14, 3 ;  /* 0x400800000e0a7828 */ /* 0x000fcc0000000000 */
[C---:B------:R-:W-:Y:S02]  /*03a0*/  DMUL R18, R12.reuse, R12 ;  /* 0x0000000c0c127228 */ /* 0x040fe40000000000 */
[----:B------:R-:W-:Y:S02]  /*03b0*/  DMUL R22, R12, R10 ;  /* 0x0000000a0c167228 */ /* 0x000fe40000000000 */
[C---:B-1----:R-:W-:Y:S02]  /*03c0*/  DADD R16, -R6.reuse, 1 ;  /* 0x3ff0000006107429 */ /* 0x042fe40000000100 */
[----:B------:R-:W-:Y:S02]  /*03d0*/  DMUL R8, R6, 3 ;  /* 0x4008000006087828 */ /* 0x000fe40000000000 */
[C---:B------:R-:W-:Y:S02]  /*03e0*/  DMUL R24, R12.reuse, R18 ;  /* 0x000000120c187228 */ /* 0x040fe40000000000 */
[----:B------:R-:W-:-:S02]  /*03f0*/  DMUL R26, R12, R22 ;  /* 0x000000160c1a7228 */ /* 0x000fc40000000000 */
[C---:B------:R-:W-:Y:S02]  /*0400*/  DMUL R18, R16.reuse, R16 ;  /* 0x0000001010127228 */ /* 0x040fe40000000000 */
[-C--:B------:R-:W-:Y:S01]  /*0410*/  DMUL R22, R16, R8.reuse ;  /* 0x0000000810167228 */ /* 0x080fe20000000000 */
[----:B------:R-:W-:Y:S01]  /*0420*/  F2F.F32.F64 R0, R24 ;  /* 0x0000001800007310 */ /* 0x000fe20000301000 */
[----:B------:R-:W-:-:S04]  /*0430*/  DMUL R6, R6, R8 ;  /* 0x0000000806067228 */ /* 0x000fc80000000000 */
[C---:B------:R-:W-:Y:S02]  /*0440*/  DMUL R28, R16.reuse, R18 ;  /* 0x00000012101c7228 */ /* 0x040fe40000000000 */
[C---:B------:R-:W-:Y:S01]  /*0450*/  DMUL R22, R16.reuse, R22 ;  /* 0x0000001610167228 */ /* 0x040fe20000000000 */
[----:B------:R-:W-:Y:S01]  /*0460*/  F2F.F32.F64 R3, R26 ;  /* 0x0000001a00037310 */ /* 0x000fe20000301000 */
[----:B------:R-:W-:Y:S01]  /*0470*/  DMUL R6, R16, R6 ;  /* 0x0000000610067228 */ /* 0x000fe20000000000 */
[----:B------:R-:W-:-:S04]  /*0480*/  FMUL R18, R21, R21 ;  /* 0x0000001515127220 */ /* 0x000fc80000400000 */
[----:B------:R-:W-:Y:S02]  /*0490*/  FMUL R18, R18, R21 ;  /* 0x0000001512127220 */ /* 0x000fe40000400000 */
[----:B------:R0:W-:Y:S08]  /*04a0*/  F2F.F32.F64 R26, R22 ;  /* 0x00000016001a7310 */ /* 0x0001f00000301000 */
[----:B------:R-:W1:Y:S01]  /*04b0*/  F2F.F32.F64 R8, R28 ;  /* 0x0000001c00087310 */ /* 0x000e620000301000 */
[----:B0-----:R-:W-:-:S07]  /*04c0*/  DMUL R22, R14, R10 ;  /* 0x0000000a0e167228 */ /* 0x001fce0000000000 */
[----:B------:R-:W0:Y:S01]  /*04d0*/  F2F.F32.F64 R16, R6 ;  /* 0x0000000600107310 */ /* 0x000e220000301000 */
[----:B------:R-:W-:-:S07]  /*04e0*/  DMUL R24, R12, R22 ;  /* 0x000000160c187228 */ /* 0x000fce0000000000 */
[----:B-1----:R-:W-:Y:S08]  /*04f0*/  F2F.F64.F32 R8, R8 ;  /* 0x0000000800087310 */ /* 0x002ff00000201800 */
[----:B------:R-:W1:Y:S08]  /*0500*/  F2F.F64.F32 R6, R26 ;  /* 0x0000001a00067310 */ /* 0x000e700000201800 */
[----:B0-----:R-:W0:Y:S01]  /*0510*/  F2F.F64.F32 R16, R16 ;  /* 0x0000001000107310 */ /* 0x001e220000201800 */
[----:B-1----:R-:W-:-:S07]  /*0520*/  DFMA R14, R6, 6, R8 ;  /* 0x40180000060e782b */ /* 0x002fce0000000008 */
[----:B------:R-:W1:Y:S01]  /*0530*/  F2F.F64.F32 R18, R18 ;  /* 0x0000001200127310 */ /* 0x000e620000201800 */
[----:B------:R-:W-:Y:S02]  /*0540*/  DMUL R12, RZ, R6 ;  /* 0x00000006ff0c7228 */ /* 0x000fe40000000000 */
[----:B0-----:R-:W-:-:S05]  /*0550*/  DADD R22, R16, R14 ;  /* 0x0000000010167229 */ /* 0x001fca000000000e */
[----:B------:R0:W2:Y:S01]  /*0560*/  F2F.F64.F32 R10, R3 ;  /* 0x00000003000a7310 */ /* 0x0000a20000201800 */
[-C--:B------:R-:W-:Y:S02]  /*0570*/  DFMA R14, RZ, R8.reuse, R6 ;  /* 0x00000008ff0e722b */ /* 0x080fe40000000006 */
[----:B------:R-:W-:Y:S02]  /*0580*/  DFMA R12, RZ, R8, R12 ;  /* 0x00000008ff0c722b */ /* 0x000fe4000000000c */
[----:B-1----:R-:W-:-:S03]  /*0590*/  DFMA R6, R18, 2, R22 ;  /* 0x400000001206782b */ /* 0x002fc60000000016 */
[----:B------:R-:W1:Y:S01]  /*05a0*/  F2F.F32.F64 R21, R24 ;  /* 0x0000001800157310 */ /* 0x000e620000301000 */
[----:B------:R-:W-:Y:S01]  /*05b0*/  DFMA R14, RZ, R16, R14 ;  /* 0x00000010ff0e722b */ /* 0x000fe2000000000e */
[----:B0-----:R-:W-:Y:S01]  /*05c0*/  FMUL R3, R20, R20 ;  /* 0x0000001414037220 */ /* 0x001fe20000400000 */
[----:B------:R-:W-:-:S03]  /*05d0*/  DFMA R12, R16, 4, R12 ;  /* 0x40100000100c782b */ /* 0x000fc6000000000c */
[----:B------:R-:W-:Y:S01]  /*05e0*/  FMUL R3, R3, R20 ;  /* 0x0000001403037220 */ /* 0x000fe20000400000 */
[----:B--2---:R-:W-:Y:S01]  /*05f0*/  DMUL R10, R10, R6 ;  /* 0x000000060a0a7228 */ /* 0x004fe20000000000 */
[----:B------:R-:W0:Y:S01]  /*0600*/  F2F.F64.F32 R22, R0 ;  /* 0x0000000000167310 */ /* 0x000e220000201800 */
[C---:B------:R-:W-:Y:S02]  /*0610*/  DFMA R14, R18.reuse, 3, R14 ;  /* 0x40080000120e782b */ /* 0x040fe4000000000e */
[----:B------:R-:W-:-:S05]  /*0620*/  DFMA R12, R18, 3, R12 ;  /* 0x40080000120c782b */ /* 0x000fca000000000c */
[----:B-1----:R-:W1:Y:S01]  /*0630*/  F2F.F64.F32 R6, R21 ;  /* 0x0000001500067310 */ /* 0x002e620000201800 */
[----:B0-----:R-:W-:-:S07]  /*0640*/  DFMA R10, R22, R14, R10 ;  /* 0x0000000e160a722b */ /* 0x001fce000000000a */
[----:B------:R-:W0:Y:S01]  /*0650*/  F2F.F64.F32 R8, R3 ;  /* 0x0000000300087310 */ /* 0x000e220000201800 */
[----:B-1----:R-:W-:-:S08]  /*0660*/  DFMA R6, R14, R6, R10 ;  /* 0x000000060e06722b */ /* 0x002fd0000000000a */
[----:B0-----:R-:W-:-:S10]  /*0670*/  DFMA R6, R8, R12, R6 ;  /* 0x0000000c0806722b */ /* 0x001fd40000000006 */
[----:B------:R-:W0:Y:S02]  /*0680*/  F2F.F32.F64 R6, R6 ;  /* 0x0000000600067310 */ /* 0x000e240000301000 */
[----:B0-----:R-:W-:Y:S01]  /*0690*/  FMUL R0, R6, 0.25 ;  /* 0x3e80000006007820 */ /* 0x001fe20000400000 */
[----:B------:R-:W-:Y:S06]  /*06a0*/  BRA `(.L_x_7) ;  /* 0x0000000800887947 */ /* 0x000fec0003800000 */
.L_x_2:
[----:B------:R-:W-:Y:S02]  /*06b0*/  ISETP.NE.AND P0, PT, R3, RZ, P0 ;  /* 0x000000ff0300720c */ /* 0x000fe40000705270 */
[C---:B------:R-:W-:Y:S02]  /*06c0*/  ISETP.NE.AND P1, PT, R7.reuse, RZ, PT ;  /* 0x000000ff0700720c */ /* 0x040fe40003f25270 */
[----:B------:R-:W-:-:S13]  /*06d0*/  ISETP.NE.AND P0, PT, R7, 0x1323, P0 ;  /* 0x000013230700780c */ /* 0x000fda0000705270 */
[----:B------:R-:W-:Y:S05]  /*06e0*/  @P0 BRA P1, `(.L_x_8) ;  /* 0x0000000400400947 */ /* 0x000fea0000800000 */
        /* <DEDUP_REMOVED lines=12> */
[----:B------:R-:W-:-:S07]  /*07b0*/  MOV R20, R21 ;  /* 0x0000001500147202 */ /* 0x000fce0000000f00 */
.L_x_10:
[----:B------:R-:W-:Y:S05]  /*07c0*/  BSYNC.RECONVERGENT B0 ;  /* 0x0000000000007941 */ /* 0x000fea0003800200 */
.L_x_9:
        /* <DEDUP_REMOVED lines=12> */
.L_x_12:
[----:B------:R-:W-:Y:S05]  /*0890*/  BSYNC.RECONVERGENT B0 ;  /* 0x0000000000007941 */ /* 0x000fea0003800200 */
.L_x_11:
        /* <DEDUP_REMOVED lines=51> */
[----:B0-----:R-:W-:Y:S01]  /*0bd0*/  FMUL R0, R6, 0.5 ;  /* 0x3f00000006007820 */ /* 0x001fe20000400000 */
[----:B------:R-:W-:Y:S06]  /*0be0*/  BRA `(.L_x_7) ;  /* 0x0000000400387947 */ /* 0x000fec0003800000 */
.L_x_8:
        /* <DEDUP_REMOVED lines=13> */
.L_x_14:
[----:B------:R-:W-:Y:S05]  /*0cc0*/  BSYNC.RECONVERGENT B0 ;  /* 0x0000000000007941 */ /* 0x000fea0003800200 */
.L_x_13:
        /* <DEDUP_REMOVED lines=12> */
.L_x_16:
[----:B------:R-:W-:Y:S05]  /*0d90*/  BSYNC.RECONVERGENT B0 ;  /* 0x0000000000007941 */ /* 0x000fea0003800200 */
.L_x_15:
        /* <DEDUP_REMOVED lines=49> */
[----:B0-----:R-:W-:-:S06]  /*10b0*/  DFMA R6, R8, R12, R6 ;  /* 0x0000000c0806722b */ /* 0x001fcc0000000006 */
[----:B------:R0:W1:Y:S05]  /*10c0*/  F2F.F32.F64 R0, R6 ;  /* 0x0000000600007310 */ /* 0x00006a0000301000 */
.L_x_7:
[----:B-1----:R-:W-:Y:S01]  /*10d0*/  FMUL R3, R0, 3.7499685845432395581e-07 ;  /* 0x34c9532d00037820 */ /* 0x002fe20000400000 */
[----:B------:R-:W-:Y:S05]  /*10e0*/  WARPSYNC.ALL ;  /* 0x0000000000007948 */ /* 0x000fea0003800000 */
[----:B------:R1:W-:Y:S01]  /*10f0*/  STS [R4], R3 ;  /* 0x0000000304007388 */ /* 0x0003e20000000800 */
[----:B------:R-:W-:Y:S06]  /*1100*/  BAR.SYNC.DEFER_BLOCKING 0x0 ;  /* 0x0000000000007b1d */ /* 0x000fec0000010000 */
.L_x_0:
[----:B------:R-:W-:Y:S02]  /*1110*/  ISETP.GE.U32.AND P1, PT, R5, 0x2, PT ;  /* 0x000000020500780c */ /* 0x000fe40003f26070 */
[----:B------:R-:W-:-:S11]  /*1120*/  ISETP.NE.AND P0, PT, R2, RZ, PT ;  /* 0x000000ff0200720c */ /* 0x000fd60003f05270 */
[----:B------:R-:W-:Y:S05]  /*1130*/  @!P1 BRA `(.L_x_17) ;  /* 0x0000000000309947 */ /* 0x000fea0003800000 */
.L_x_18:
[----:B0-----:R-:W-:Y:S01]  /*1140*/  SHF.R.U32.HI R7, RZ, 0x1, R5 ;  /* 0x00000001ff077819 */ /* 0x001fe20000011605 */
[----:B------:R-:W-:Y:S05]  /*1150*/  WARPSYNC.ALL ;  /* 0x0000000000007948 */ /* 0x000fea0003800000 */
[----:B------:R-:W-:-:S13]  /*1160*/  ISETP.GE.U32.AND P1, PT, R2, R7, PT ;  /* 0x000000070200720c */ /* 0x000fda0003f26070 */
[----:B------:R-:W-:Y:S01]  /*1170*/  @!P1 IMAD R0, R7, 0x4, R4 ;  /* 0x0000000407009824 */ /* 0x000fe200078e0204 */
[----:B-1----:R-:W-:Y:S05]  /*1180*/  @!P1 LDS R3, [R4] ;  /* 0x0000000004039984 */ /* 0x002fea0000000800 */
[----:B------:R-:W0:Y:S02]  /*1190*/  @!P1 LDS R0, [R0] ;  /* 0x0000000000009984 */ /* 0x000e240000000800 */
[----:B0-----:R-:W-:-:S05]  /*11a0*/  @!P1 FADD R3, R0, R3 ;  /* 0x0000000300039221 */ /* 0x001fca0000000000 */
[----:B------:R2:W-:Y:S01]  /*11b0*/  @!P1 STS [R4], R3 ;  /* 0x0000000304009388 */ /* 0x0005e20000000800 */
[----:B------:R-:W-:Y:S01]  /*11c0*/  BAR.SYNC.DEFER_BLOCKING 0x0 ;  /* 0x0000000000007b1d */ /* 0x000fe20000010000 */
[----:B------:R-:W-:Y:S02]  /*11d0*/  ISETP.GT.U32.AND P1, PT, R5, 0x3, PT ;  /* 0x000000030500780c */ /* 0x000fe40003f24070 */
[----:B------:R-:W-:-:S11]  /*11e0*/  MOV R5, R7 ;  /* 0x0000000700057202 */ /* 0x000fd60000000f00 */
[----:B--2---:R-:W-:Y:S05]  /*11f0*/  @P1 BRA `(.L_x_18) ;  /* 0xfffffffc00d01947 */ /* 0x004fea000383ffff */
.L_x_17:
[----:B------:R-:W-:Y:S05]  /*1200*/  @P0 EXIT ;  /* 0x000000000000094d */ /* 0x000fea0003800000 */
[----:B------:R-:W2:Y:S01]  /*1210*/  S2UR UR5, SR_CgaCtaId ;  /* 0x00000000000579c3 */ /* 0x000ea20000008800 */
[----:B------:R-:W-:-:S07]  /*1220*/  UMOV UR4, 0x400 ;  /* 0x0000040000047882 */ /* 0x000fce0000000000 */
[----:B-1----:R-:W1:Y:S01]  /*1230*/  LDC.64 R2, c[0x0][0x380] ;  /* 0x0000e000ff027b82 */ /* 0x002e620000000a00 */
[----:B--2---:R-:W-:-:S09]  /*1240*/  ULEA UR4, UR5, UR4, 0x18 ;  /* 0x0000000405047291 */ /* 0x004fd2000f8ec0ff */
[----:B------:R-:W1:Y:S02]  /*1250*/  LDS R5, [UR4] ;  /* 0x00000004ff057984 */ /* 0x000e640008000800 */
[----:B------:R-:W1:Y:S02]  /*1260*/  LDCU.64 UR4, c[0x0][0x358] ;  /* 0x00006b00ff0477ac */ /* 0x000e640008000a00 */
[----:B-1----:R-:W-:Y:S01]  /*1270*/  REDG.E.ADD.F32.FTZ.RN.STRONG.GPU desc[UR4][R2.64], R5 ;  /* 0x00000005020079a6 */ /* 0x002fe2000c12f304 */
[----:B------:R-:W-:Y:S05]  /*1280*/  EXIT ;  /* 0x000000000000794d */ /* 0x000fea0003800000 */
        .weak           $__internal_0_$__cuda_sm3x_div_rn_noftz_f32_slowpath
        .type           $__internal_0_$__cuda_sm3x_div_rn_noftz_f32_slowpath,@function
        .size           $__internal_0_$__cuda_sm3x_div_rn_noftz_f32_slowpath,(.L_x_31 - $__internal_0_$__cuda_sm3x_div_rn_noftz_f32_slowpath)
$__internal_0_$__cuda_sm3x_div_rn_noftz_f32_slowpath:
[----:B------:R-:W-:Y:S01]  /*1290*/  SHF.R.U32.HI R10, RZ, 0x17, R6 ;  /* 0x00000017ff0a7819 */ /* 0x000fe20000011606 */
[----:B------:R-:W-:Y:S01]  /*12a0*/  BSSY.RECONVERGENT B1, `(.L_x_19) ;  /* 0x0000064000017945 */ /* 0x000fe20003800200 */
[----:B------:R-:W-:Y:S01]  /*12b0*/  SHF.R.U32.HI R0, RZ, 0x17, R3 ;  /* 0x00000017ff007819 */ /* 0x000fe20000011603 */
[----:B------:R-:W-:Y:S01]  /*12c0*/  HFMA2 R12, -RZ, RZ, 5.59765625, 0.001953125 ;  /* 0x45991800ff0c7431 */ /* 0x000fe200000001ff */
[----:B------:R-:W-:Y:S02]  /*12d0*/  LOP3.LUT R10, R10, 0xff, RZ, 0xc0, !PT ;  /* 0x000000ff0a0a7812 */ /* 0x000fe400078ec0ff */
[----:B------:R-:W-:-:S03]  /*12e0*/  LOP3.LUT R14, R0, 0xff, RZ, 0xc0, !PT ;  /* 0x000000ff000e7812 */ /* 0x000fc600078ec0ff */
[----:B------:R-:W-:Y:S02]  /*12f0*/  VIADD R11, R10, 0xffffffff ;  /* 0xffffffff0a0b7836 */ /* 0x000fe40000000000 */
[----:B------:R-:W-:-:S03]  /*1300*/  VIADD R13, R14, 0xffffffff ;  /* 0xffffffff0e0d7836 */ /* 0x000fc60000000000 */
[----:B------:R-:W-:-:S04]  /*1310*/  ISETP.GT.U32.AND P0, PT, R11, 0xfd, PT ;  /* 0x000000fd0b00780c */ /* 0x000fc80003f04070 */
[----:B------:R-:W-:-:S13]  /*1320*/  ISETP.GT.U32.OR P0, PT, R13, 0xfd, P0 ;  /* 0x000000fd0d00780c */ /* 0x000fda0000704470 */
[----:B------:R-:W-:Y:S01]  /*1330*/  @!P0 IMAD.MOV.U32 R9, RZ, RZ, RZ ;  /* 0x000000ffff098224 */ /* 0x000fe200078e00ff */
[----:B------:R-:W-:Y:S06]  /*1340*/  @!P0 BRA `(.L_x_20) ;  /* 0x0000000000608947 */ /* 0x000fec0003800000 */
[----:B------:R-:W-:Y:S01]  /*1350*/  IMAD.MOV.U32 R0, RZ, RZ, 0x45991800 ;  /* 0x45991800ff007424 */ /* 0x000fe200078e00ff */
[----:B------:R-:W-:-:S04]  /*1360*/  FSETP.GTU.FTZ.AND P0, PT, |R3|, +INF , PT ;  /* 0x7f8000000300780b */ /* 0x000fc80003f1c200 */
[----:B------:R-:W-:-:S04]  /*1370*/  FSETP.GTU.FTZ.AND P1, PT, |R0|, +INF , PT ;  /* 0x7f8000000000780b */ /* 0x000fc80003f3c200 */
[----:B------:R-:W-:-:S13]  /*1380*/  PLOP3.LUT P0, PT, P0, P1, PT, 0xf8, 0x8f ;  /* 0x00000000008f781c */ /* 0x000fda0000703f70 */
[----:B------:R-:W-:Y:S05]  /*1390*/  @P0 BRA `(.L_x_21) ;  /* 0x00000004004c0947 */ /* 0x000fea0003800000 */
[----:B------:R-:W-:-:S13]  /*13a0*/  LOP3.LUT P0, RZ, R12, 0x7fffffff, R3, 0xc8, !PT ;  /* 0x7fffffff0cff7812 */ /* 0x000fda000780c803 */
[----:B------:R-:W-:Y:S05]  /*13b0*/  @!P0 BRA `(.L_x_22) ;  /* 0x00000004003c8947 */ /* 0x000fea0003800000 */
[C---:B------:R-:W-:Y:S02]  /*13c0*/  FSETP.NEU.FTZ.AND P2, PT, |R3|.reuse, +INF , PT ;  /* 0x7f8000000300780b */ /* 0x040fe40003f5d200 */
[----:B------:R-:W-:Y:S02]  /*13d0*/  FSETP.NEU.FTZ.AND P1, PT, |R0|, +INF , PT ;  /* 0x7f8000000000780b */ /* 0x000fe40003f3d200 */
[----:B------:R-:W-:-:S11]  /*13e0*/  FSETP.NEU.FTZ.AND P0, PT, |R3|, +INF , PT ;  /* 0x7f8000000300780b */ /* 0x000fd60003f1d200 */
[----:B------:R-:W-:Y:S05]  /*13f0*/  @!P1 BRA !P2, `(.L_x_22) ;  /* 0x00000004002c9947 */ /* 0x000fea0005000000 */
[----:B------:R-:W-:-:S04]  /*1400*/  LOP3.LUT P2, RZ, R3, 0x7fffffff, RZ, 0xc0, !PT ;  /* 0x7fffffff03ff7812 */ /* 0x000fc8000784c0ff */
[----:B------:R-:W-:-:S13]  /*1410*/  PLOP3.LUT P1, PT, P1, P2, PT, 0x2f, 0xf2 ;  /* 0x0000000000f2781c */ /* 0x000fda0000f24577 */
[----:B------:R-:W-:Y:S05]  /*1420*/  @P1 BRA `(.L_x_23) ;  /* 0x0000000400181947 */ /* 0x000fea0003800000 */
[----:B------:R-:W-:-:S04]  /*1430*/  LOP3.LUT P1, RZ, R12, 0x7fffffff, RZ, 0xc0, !PT ;  /* 0x7fffffff0cff7812 */ /* 0x000fc8000782c0ff */
[----:B------:R-:W-:-:S13]  /*1440*/  PLOP3.LUT P0, PT, P0, P1, PT, 0x2f, 0xf2 ;  /* 0x0000000000f2781c */ /* 0x000fda0000702577 */
[----:B------:R-:W-:Y:S05]  /*1450*/  @P0 BRA `(.L_x_24) ;  /* 0x0000000400000947 */ /* 0x000fea0003800000 */
[----:B------:R-:W-:Y:S02]  /*1460*/  ISETP.GE.AND P0, PT, R13, RZ, PT ;  /* 0x000000ff0d00720c */ /* 0x000fe40003f06270 */
[----:B------:R-:W-:-:S11]  /*1470*/  ISETP.GE.AND P1, PT, R11, RZ, PT ;  /* 0x000000ff0b00720c */ /* 0x000fd60003f26270 */
[----:B------:R-:W-:Y:S01]  /*1480*/  @P0 MOV R9, RZ ;  /* 0x000000ff00090202 */ /* 0x000fe20000000f00 */
[----:B------:R-:W-:Y:S02]  /*1490*/  @!P0 IMAD.MOV.U32 R9, RZ, RZ, -0x40 ;  /* 0xffffffc0ff098424 */ /* 0x000fe400078e00ff */
[----:B------:R-:W-:Y:S01]  /*14a0*/  @!P0 FFMA R3, R3, 1.84467440737095516160e+19, RZ ;  /* 0x5f80000003038823 */ /* 0x000fe200000000ff */
[----:B------:R-:W-:Y:S01]  /*14b0*/  @!P1 FFMA R12, R0, 1.84467440737095516160e+19, RZ ;  /* 0x5f800000000c9823 */ /* 0x000fe200000000ff */
[----:B------:R-:W-:-:S07]  /*14c0*/  @!P1 VIADD R9, R9, 0x40 ;  /* 0x0000004009099836 */ /* 0x000fce0000000000 */
.L_x_20:
[----:B------:R-:W-:Y:S01]  /*14d0*/  LEA R11, R10, 0xc0800000, 0x17 ;  /* 0xc08000000a0b7811 */ /* 0x000fe200078eb8ff */
[----:B------:R-:W-:Y:S03]  /*14e0*/  BSSY.RECONVERGENT B2, `(.L_x_25) ;  /* 0x0000036000027945 */ /* 0x000fe60003800200 */
[----:B------:R-:W-:Y:S01]  /*14f0*/  IADD3 R12, PT, PT, -R11, R12, RZ ;  /* 0x0000000c0b0c7210 */ /* 0x000fe20007ffe1ff */
[----:B------:R-:W-:-:S03]  /*1500*/  VIADD R11, R14, 0xffffff81 ;  /* 0xffffff810e0b7836 */ /* 0x000fc60000000000 */
[----:B------:R-:W0:Y:S01]  /*1510*/  MUFU.RCP R13, R12 ;  /* 0x0000000c000d7308 */ /* 0x000e220000001000 */
[----:B------:R-:W-:Y:S01]  /*1520*/  FADD.FTZ R15, -R12, -RZ ;  /* 0x800000ff0c0f7221 */ /* 0x000fe20000010100 */
[C---:B------:R-:W-:Y:S01]  /*1530*/  IMAD R0, R11.reuse, -0x800000, R3 ;  /* 0xff8000000b007824 */ /* 0x040fe200078e0203 */
[----:B------:R-:W-:-:S05]  /*1540*/  IADD3 R10, PT, PT, R11, 0x7f, -R10 ;  /* 0x0000007f0b0a7810 */ /* 0x000fca0007ffe80a */
[----:B------:R-:W-:Y:S02]  /*1550*/  IMAD.IADD R10, R10, 0x1, R9 ;  /* 0x000000010a0a7824 */ /* 0x000fe400078e0209 */
[----:B0-----:R-:W-:-:S04]  /*1560*/  FFMA R14, R13, R15, 1 ;  /* 0x3f8000000d0e7423 */ /* 0x001fc8000000000f */
[----:B------:R-:W-:-:S04]  /*1570*/  FFMA R16, R13, R14, R13 ;  /* 0x0000000e0d107223 */ /* 0x000fc8000000000d */
[----:B------:R-:W-:-:S04]  /*1580*/  FFMA R3, R0, R16, RZ ;  /* 0x0000001000037223 */ /* 0x000fc800000000ff */
[----:B------:R-:W-:-:S04]  /*1590*/  FFMA R14, R15, R3, R0 ;  /* 0x000000030f0e7223 */ /* 0x000fc80000000000 */
[----:B------:R-:W-:-:S04]  /*15a0*/  FFMA R13, R16, R14, R3 ;  /* 0x0000000e100d7223 */ /* 0x000fc80000000003 */
[----:B------:R-:W-:-:S04]  /*15b0*/  FFMA R14, R15, R13, R0 ;  /* 0x0000000d0f0e7223 */ /* 0x000fc80000000000 */
[----:B------:R-:W-:-:S05]  /*15c0*/  FFMA R0, R16, R14, R13 ;  /* 0x0000000e10007223 */ /* 0x000fca000000000d */
[----:B------:R-:W-:-:S04]  /*15d0*/  SHF.R.U32.HI R3, RZ, 0x17, R0 ;  /* 0x00000017ff037819 */ /* 0x000fc80000011600 */
[----:B------:R-:W-:-:S04]  /*15e0*/  LOP3.LUT R3, R3, 0xff, RZ, 0xc0, !PT ;  /* 0x000000ff03037812 */ /* 0x000fc800078ec0ff */
[----:B------:R-:W-:-:S05]  /*15f0*/  IADD3 R11, PT, PT, R3, R10, RZ ;  /* 0x0000000a030b7210 */ /* 0x000fca0007ffe0ff */
[----:B------:R-:W-:-:S05]  /*1600*/  VIADD R3, R11, 0xffffffff ;  /* 0xffffffff0b037836 */ /* 0x000fca0000000000 */
[----:B------:R-:W-:-:S13]  /*1610*/  ISETP.GE.U32.AND P0, PT, R3, 0xfe, PT ;  /* 0x000000fe0300780c */ /* 0x000fda0003f06070 */
[----:B------:R-:W-:Y:S05]  /*1620*/  @!P0 BRA `(.L_x_26) ;  /* 0x0000000000808947 */ /* 0x000fea0003800000 */
[----:B------:R-:W-:-:S13]  /*1630*/  ISETP.GT.AND P0, PT, R11, 0xfe, PT ;  /* 0x000000fe0b00780c */ /* 0x000fda0003f04270 */
[----:B------:R-:W-:Y:S05]  /*1640*/  @P0 BRA `(.L_x_27) ;  /* 0x00000000006c0947 */ /* 0x000fea0003800000 */
[----:B------:R-:W-:-:S13]  /*1650*/  ISETP.GE.AND P0, PT, R11, 0x1, PT ;  /* 0x000000010b00780c */ /* 0x000fda0003f06270 */
[----:B------:R-:W-:Y:S05]  /*1660*/  @P0 BRA `(.L_x_28) ;  /* 0x0000000000740947 */ /* 0x000fea0003800000 */
[----:B------:R-:W-:Y:S02]  /*1670*/  ISETP.GE.AND P0, PT, R11, -0x18, PT ;  /* 0xffffffe80b00780c */ /* 0x000fe40003f06270 */
[----:B------:R-:W-:-:S11]  /*1680*/  LOP3.LUT R0, R0, 0x80000000, RZ, 0xc0, !PT ;  /* 0x8000000000007812 */ /* 0x000fd600078ec0ff */
[----:B------:R-:W-:Y:S05]  /*1690*/  @!P0 BRA `(.L_x_28) ;  /* 0x0000000000688947 */ /* 0x000fea0003800000 */
[CCC-:B------:R-:W-:Y:S01]  /*16a0*/  FFMA.RZ R3, R16.reuse, R14.reuse, R13.reuse ;  /* 0x0000000e10037223 */ /* 0x1c0fe2000000c00d */
[C---:B------:R-:W-:Y:S02]  /*16b0*/  VIADD R12, R11.reuse, 0x20 ;  /* 0x000000200b0c7836 */ /* 0x040fe40000000000 */
[CCC-:B------:R-:W-:Y:S01]  /*16c0*/  FFMA.RM R10, R16.reuse, R14.reuse, R13.reuse ;  /* 0x0000000e100a7223 */ /* 0x1c0fe2000000400d */
[----:B------:R-:W-:Y:S02]  /*16d0*/  ISETP.NE.AND P2, PT, R11, RZ, PT ;  /* 0x000000ff0b00720c */ /* 0x000fe40003f45270 */
[----:B------:R-:W-:Y:S01]  /*16e0*/  LOP3.LUT R9, R3, 0x7fffff, RZ, 0xc0, !PT ;  /* 0x007fffff03097812 */ /* 0x000fe200078ec0ff */
[----:B------:R-:W-:Y:S01]  /*16f0*/  FFMA.RP R3, R16, R14, R13 ;  /* 0x0000000e10037223 */ /* 0x000fe2000000800d */
[----:B------:R-:W-:Y:S02]  /*1700*/  ISETP.NE.AND P1, PT, R11, RZ, PT ;  /* 0x000000ff0b00720c */ /* 0x000fe40003f25270 */
[----:B------:R-:W-:-:S02]  /*1710*/  LOP3.LUT R9, R9, 0x800000, RZ, 0xfc, !PT ;  /* 0x0080000009097812 */ /* 0x000fc400078efcff */
[----:B------:R-:W-:Y:S02]  /*1720*/  IADD3 R11, PT, PT, -R11, RZ, RZ ;  /* 0x000000ff0b0b7210 */ /* 0x000fe40007ffe1ff */
[----:B------:R-:W-:Y:S02]  /*1730*/  SHF.L.U32 R12, R9, R12, RZ ;  /* 0x0000000c090c7219 */ /* 0x000fe400000006ff */
[----:B------:R-:W-:Y:S02]  /*1740*/  FSETP.NEU.FTZ.AND P0, PT, R3, R10, PT ;  /* 0x0000000a0300720b */ /* 0x000fe40003f1d000 */
[----:B------:R-:W-:Y:S02]  /*1750*/  SEL R10, R11, RZ, P2 ;  /* 0x000000ff0b0a7207 */ /* 0x000fe40001000000 */
[----:B------:R-:W-:Y:S02]  /*1760*/  ISETP.NE.AND P1, PT, R12, RZ, P1 ;  /* 0x000000ff0c00720c */ /* 0x000fe40000f25270 */
[----:B------:R-:W-:-:S02]  /*1770*/  SHF.R.U32.HI R10, RZ, R10, R9 ;  /* 0x0000000aff0a7219 */ /* 0x000fc40000011609 */
[----:B------:R-:W-:Y:S02]  /*1780*/  PLOP3.LUT P0, PT, P0, P1, PT, 0xf8, 0x8f ;  /* 0x00000000008f781c */ /* 0x000fe40000703f70 */
[----:B------:R-:W-:Y:S02]  /*1790*/  SHF.R.U32.HI R12, RZ, 0x1, R10 ;  /* 0x00000001ff0c7819 */ /* 0x000fe4000001160a */
[----:B------:R-:W-:-:S04]  /*17a0*/  SEL R3, RZ, 0x1, !P0 ;  /* 0x00000001ff037807 */ /* 0x000fc80004000000 */
[----:B------:R-:W-:-:S04]  /*17b0*/  LOP3.LUT R3, R3, 0x1, R12, 0xf8, !PT ;  /* 0x0000000103037812 */ /* 0x000fc800078ef80c */
[----:B------:R-:W-:-:S05]  /*17c0*/  LOP3.LUT R3, R3, R10, RZ, 0xc0, !PT ;  /* 0x0000000a03037212 */ /* 0x000fca00078ec0ff */
[----:B------:R-:W-:-:S05]  /*17d0*/  IMAD.IADD R3, R12, 0x1, R3 ;  /* 0x000000010c037824 */ /* 0x000fca00078e0203 */
[----:B------:R-:W-:Y:S01]  /*17e0*/  LOP3.LUT R0, R3, R0, RZ, 0xfc, !PT ;  /* 0x0000000003007212 */ /* 0x000fe200078efcff */
[----:B------:R-:W-:Y:S06]  /*17f0*/  BRA `(.L_x_28) ;  /* 0x0000000000107947 */ /* 0x000fec0003800000 */
.L_x_27:
[----:B------:R-:W-:-:S04]  /*1800*/  LOP3.LUT R0, R0, 0x80000000, RZ, 0xc0, !PT ;  /* 0x8000000000007812 */ /* 0x000fc800078ec0ff */
[----:B------:R-:W-:Y:S01]  /*1810*/  LOP3.LUT R0, R0, 0x7f800000, RZ, 0xfc, !PT ;  /* 0x7f80000000007812 */ /* 0x000fe200078efcff */
[----:B------:R-:W-:Y:S06]  /*1820*/  BRA `(.L_x_28) ;  /* 0x0000000000047947 */ /* 0x000fec0003800000 */
.L_x_26:
[----:B------:R-:W-:-:S07]  /*1830*/  IMAD R0, R10, 0x800000, R0 ;  /* 0x008000000a007824 */ /* 0x000fce00078e0200 */
.L_x_28:
[----:B------:R-:W-:Y:S05]  /*1840*/  BSYNC.RECONVERGENT B2 ;  /* 0x0000000000027941 */ /* 0x000fea0003800200 */
.L_x_25:
[----:B------:R-:W-:Y:S05]  /*1850*/  BRA `(.L_x_29) ;  /* 0x0000000000207947 */ /* 0x000fea0003800000 */
.L_x_24:
[----:B------:R-:W-:-:S04]  /*1860*/  LOP3.LUT R0, R12, 0x80000000, R3, 0x48, !PT ;  /* 0x800000000c007812 */ /* 0x000fc800078e4803 */
[----:B------:R-:W-:Y:S01]  /*1870*/  LOP3.LUT R0, R0, 0x7f800000, RZ, 0xfc, !PT ;  /* 0x7f80000000007812 */ /* 0x000fe200078efcff */
[----:B------:R-:W-:Y:S06]  /*1880*/  BRA `(.L_x_29) ;  /* 0x0000000000147947 */ /* 0x000fec0003800000 */
.L_x_23:
[----:B------:R-:W-:Y:S01]  /*1890*/  LOP3.LUT R0, R12, 0x80000000, R3, 0x48, !PT ;  /* 0x800000000c007812 */ /* 0x000fe200078e4803 */
[----:B------:R-:W-:Y:S06]  /*18a0*/  BRA `(.L_x_29) ;  /* 0x00000000000c7947 */ /* 0x000fec0003800000 */
.L_x_22:
[----:B------:R-:W0:Y:S01]  /*18b0*/  MUFU.RSQ R0, -QNAN ;  /* 0xffc0000000007908 */ /* 0x000e220000001400 */
[----:B------:R-:W-:Y:S05]  /*18c0*/  BRA `(.L_x_29) ;  /* 0x0000000000047947 */ /* 0x000fea0003800000 */
.L_x_21:
[----:B------:R-:W-:-:S07]  /*18d0*/  FADD.FTZ R0, R3, R0 ;  /* 0x0000000003007221 */ /* 0x000fce0000010000 */
.L_x_29:
[----:B------:R-:W-:Y:S05]  /*18e0*/  BSYNC.RECONVERGENT B1 ;  /* 0x0000000000017941 */ /* 0x000fea0003800200 */
.L_x_19:
[----:B------:R-:W-:Y:S01]  /*18f0*/  IMAD.MOV.U32 R9, RZ, RZ, 0x0 ;  /* 0x00000000ff097424 */ /* 0x000fe200078e00ff */
[----:B0-----:R-:W-:-:S03]  /*1900*/  MOV R21, R0 ;  /* 0x0000000000157202 */ /* 0x001fc60000000f00 */
[----:B------:R-:W-:Y:S05]  /*1910*/  RET.REL.NODEC R8 `(_Z18bezierVolumeKernelPf) ;  /* 0xffffffe408b87950 */ /* 0x000fea0003c3ffff */
.L_x_30:
[----:B------:R-:W-:-:S00]  /*1920*/  BRA `(.L_x_30) ;  /* 0xfffffffc00fc7947 */ /* 0x000fc0000383ffff */
[----:B------:R-:W-:-:S00]  /*1930*/  NOP ;  /* 0x0000000000007918 */ /* 0x000fc00000000000 */
        /* <DEDUP_REMOVED lines=12> */
.L_x_31:


//--------------------- .nv.shared._Z18bezierVolumeKernelPf --------------------------
	.section	.nv.shared._Z18bezierVolumeKernelPf,"aw",@nobits
	.sectionflags	@""
	.align	16
	.zero		1024


//--------------------- .nv.shared.reserved.0     --------------------------
	.section	.nv.shared.reserved.0,"aw",@nobits
	.weak		__nv_reservedSMEM_offset_0_alias
	.size		__nv_reservedSMEM_offset_0_alias, 0, 64
	.other		__nv_reservedSMEM_offset_0_alias,@"STO_CUDA_RESERVED_SHARED STV_DEFAULT"
__nv_reservedSMEM_offset_0_alias:
	.zero		0
	.zero		64


//--------------------- .nv.constant0._Z18bezierVolumeKernelPf --------------------------
	.section	.nv.constant0._Z18bezierVolumeKernelPf,"a",@progbits
	.sectionflags	@""
	.align	4
.nv.constant0._Z18bezierVolumeKernelPf:
	.zero		904


//--------------------- SYMBOLS --------------------------

	.type		.nv.reservedSmem.offset0,@object
	.size		.nv.reservedSmem.offset0,0x4
	.type		.nv.reservedSmem.cap,@object
	.size		.nv.reservedSmem.cap,0x4
